	.target	sm_100

	.elftype	@"ET_EXEC"


//--------------------- .note.nv.tkinfo           --------------------------
	.section	.note.nv.tkinfo,"",@"SHT_NOTE"
	.sectionflags	@"SHF_NOTE_NV_TKINFO"
	.tkinfo
        /*0018*/ 	.word	0x00000081
        /*0030*/ 	.string	""
        /*0030*/ 	.string	"ptxas"
        /*0030*/ 	.string	"Cuda compilation tools, release 12.9, V12.9.86"
        /*0030*/ 	.string	"Build cuda_12.9.r12.9/compiler.36037853_0"
        /*0030*/ 	.string	"-lineinfo  -arch sm_100 -m 64 "



//--------------------- .note.nv.cuver            --------------------------
	.section	.note.nv.cuver,"",@"SHT_NOTE"
	.sectionflags	@"SHF_NOTE_NV_CUVER"
        /*0018*/ 	.short	0x0001
        /*001a*/ 	.short	0x0064
        /*001c*/ 	.short	0x0001
        /*001e*/ 	.short	0x0000
        /*0020*/ 	.short	0x0001
        /*0022*/ 	.short	0x0000


//--------------------- .nv.info                  --------------------------
	.section	.nv.info,"",@"SHT_CUDA_INFO"
	.align	4


	//----- nvinfo : EIATTR_REGCOUNT
	.align		4
        /*0000*/ 	.byte	0x04, 0x2f
        /*0002*/ 	.short	(.L_1 - .L_0)
	.align		4
.L_0:
        /*0004*/ 	.word	index@(addsub_kernel)
        /*0008*/ 	.word	0x00000018


	//----- nvinfo : EIATTR_FRAME_SIZE
	.align		4
.L_1:
        /*000c*/ 	.byte	0x04, 0x11
        /*000e*/ 	.short	(.L_3 - .L_2)
	.align		4
.L_2:
        /*0010*/ 	.word	index@(addsub_kernel)
        /*0014*/ 	.word	0x00000000


	//----- nvinfo : EIATTR_MIN_STACK_SIZE
	.align		4
.L_3:
        /*0018*/ 	.byte	0x04, 0x12
        /*001a*/ 	.short	(.L_5 - .L_4)
	.align		4
.L_4:
        /*001c*/ 	.word	index@(addsub_kernel)
        /*0020*/ 	.word	0x00000000
.L_5:


//--------------------- .nv.info.addsub_kernel    --------------------------
	.section	.nv.info.addsub_kernel,"",@"SHT_CUDA_INFO"
	.sectionflags	@""
	.align	4


	//----- nvinfo : EIATTR_CUDA_API_VERSION
	.align		4
        /*0000*/ 	.byte	0x04, 0x37
        /*0002*/ 	.short	(.L_7 - .L_6)
.L_6:
        /*0004*/ 	.word	0x00000081


	//----- nvinfo : EIATTR_KPARAM_INFO
	.align		4
.L_7:
        /*0008*/ 	.byte	0x04, 0x17
        /*000a*/ 	.short	(.L_9 - .L_8)
.L_8:
        /*000c*/ 	.word	0x00000000
        /*0010*/ 	.short	0x0005
        /*0012*/ 	.short	0x0028
        /*0014*/ 	.byte	0x00, 0xf5, 0x21, 0x00


	//----- nvinfo : EIATTR_KPARAM_INFO
	.align		4
.L_9:
        /*0018*/ 	.byte	0x04, 0x17
        /*001a*/ 	.short	(.L_11 - .L_10)
.L_10:
        /*001c*/ 	.word	0x00000000
        /*0020*/ 	.short	0x0004
        /*0022*/ 	.short	0x0020
        /*0024*/ 	.byte	0x00, 0xf5, 0x21, 0x00


	//----- nvinfo : EIATTR_KPARAM_INFO
	.align		4
.L_11:
        /*0028*/ 	.byte	0x04, 0x17
        /*002a*/ 	.short	(.L_13 - .L_12)
.L_12:
        /*002c*/ 	.word	0x00000000
        /*0030*/ 	.short	0x0003
        /*0032*/ 	.short	0x0018
        /*0034*/ 	.byte	0x00, 0xf5, 0x21, 0x00


	//----- nvinfo : EIATTR_KPARAM_INFO
	.align		4
.L_13:
        /*0038*/ 	.byte	0x04, 0x17
        /*003a*/ 	.short	(.L_15 - .L_14)
.L_14:
        /*003c*/ 	.word	0x00000000
        /*0040*/ 	.short	0x0002
        /*0042*/ 	.short	0x0010
        /*0044*/ 	.byte	0x00, 0xf5, 0x21, 0x00


	//----- nvinfo : EIATTR_KPARAM_INFO
	.align		4
.L_15:
        /*0048*/ 	.byte	0x04, 0x17
        /*004a*/ 	.short	(.L_17 - .L_16)
.L_16:
        /*004c*/ 	.word	0x00000000
        /*0050*/ 	.short	0x0001
        /*0052*/ 	.short	0x0008
        /*0054*/ 	.byte	0x00, 0xf5, 0x21, 0x00


	//----- nvinfo : EIATTR_KPARAM_INFO
	.align		4
.L_17:
        /*0058*/ 	.byte	0x04, 0x17
        /*005a*/ 	.short	(.L_19 - .L_18)
.L_18:
        /*005c*/ 	.word	0x00000000
        /*0060*/ 	.short	0x0000
        /*0062*/ 	.short	0x0000
        /*0064*/ 	.byte	0x00, 0xf5, 0x21, 0x00


	//----- nvinfo : EIATTR_SPARSE_MMA_MASK
	.align		4
.L_19:
        /*0068*/ 	.byte	0x03, 0x50
        /*006a*/ 	.short	0x0000


	//----- nvinfo : EIATTR_MAXREG_COUNT
	.align		4
        /*006c*/ 	.byte	0x03, 0x1b
        /*006e*/ 	.short	0x00ff


	//----- nvinfo : EIATTR_VRC_CTA_INIT_COUNT
	.align		4
        /*0070*/ 	.byte	0x02, 0x4a
	.zero		1
	.zero		1


	//----- nvinfo : EIATTR_EXIT_INSTR_OFFSETS
	.align		4
        /*0074*/ 	.byte	0x04, 0x1c
        /*0076*/ 	.short	(.L_21 - .L_20)


	//   ....[0]....
.L_20:
        /*0078*/ 	.word	0x00000270


	//----- nvinfo : EIATTR_CBANK_PARAM_SIZE
	.align		4
.L_21:
        /*007c*/ 	.byte	0x03, 0x19
        /*007e*/ 	.short	0x0030


	//----- nvinfo : EIATTR_PARAM_CBANK
	.align		4
        /*0080*/ 	.byte	0x04, 0x0a
        /*0082*/ 	.short	(.L_23 - .L_22)
	.align		4
.L_22:
        /*0084*/ 	.word	index@(.nv.constant0.addsub_kernel)
        /*0088*/ 	.short	0x0380
        /*008a*/ 	.short	0x0030


	//----- nvinfo : EIATTR_SW_WAR
	.align		4
.L_23:
        /*008c*/ 	.byte	0x04, 0x36
        /*008e*/ 	.short	(.L_25 - .L_24)
.L_24:
        /*0090*/ 	.word	0x00000008
.L_25:


//--------------------- .nv.compat                --------------------------
	.section	.nv.compat,"",@"SHT_CUDA_COMPAT_INFO"
	.align	4
        /*0000*/ 	.byte	0x02, 0x02, 0x01, 0x00, 0x02, 0x05, 0x05, 0x00, 0x02, 0x03, 0x00, 0x00, 0x02, 0x06, 0x01, 0x00


//--------------------- .nv.callgraph             --------------------------
	.section	.nv.callgraph,"",@"SHT_CUDA_CALLGRAPH"
	.align	4
	.sectionentsize	8
	.align		4
        /*0000*/ 	.word	0x00000000
	.align		4
        /*0004*/ 	.word	0xffffffff
	.align		4
        /*0008*/ 	.word	0x00000000
	.align		4
        /*000c*/ 	.word	0xfffffffe
	.align		4
        /*0010*/ 	.word	0x00000000
	.align		4
        /*0014*/ 	.word	0xfffffffd
	.align		4
        /*0018*/ 	.word	0x00000000
	.align		4
        /*001c*/ 	.word	0xfffffffc


//--------------------- .text.addsub_kernel       --------------------------
	.section	.text.addsub_kernel,"ax",@progbits
	.align	128
        .global         addsub_kernel
        .type           addsub_kernel,@function
        .size           addsub_kernel,(.L_x_1 - addsub_kernel)
        .other          addsub_kernel,@"STO_CUDA_ENTRY STV_DEFAULT"
addsub_kernel:
.text.addsub_kernel:
[----:B------:R-:W-:Y:S01]  /*0000*/  LDC R1, c[0x0][0x37c] ;  /* 0x0000df00ff017b82 */ /* 0x000fe20000000800 */
[----:B------:R-:W0:Y:S07]  /*0010*/  S2R R0, SR_TID.X ;  /* 0x0000000000007919 */ /* 0x000e2e0000002100 */
[----:B------:R-:W0:Y:S01]  /*0020*/  S2UR UR6, SR_CTAID.X ;  /* 0x00000000000679c3 */ /* 0x000e220000002500 */
[----:B------:R-:W1:Y:S07]  /*0030*/  LDCU.64 UR4, c[0x0][0x358] ;  /* 0x00006b00ff0477ac */ /* 0x000e6e0008000a00 */
[----:B------:R-:W0:Y:S08]  /*0040*/  LDC R15, c[0x0][0x360] ;  /* 0x0000d800ff0f7b82 */ /* 0x000e300000000800 */
[----:B------:R-:W2:Y:S08]  /*0050*/  LDC.64 R6, c[0x0][0x388] ;  /* 0x0000e200ff067b82 */ /* 0x000eb00000000a00 */
[----:B------:R-:W3:Y:S08]  /*0060*/  LDC.64 R4, c[0x0][0x380] ;  /* 0x0000e000ff047b82 */ /* 0x000ef00000000a00 */
[----:B------:R-:W4:Y:S01]  /*0070*/  LDC.64 R8, c[0x0][0x390] ;  /* 0x0000e400ff087b82 */ /* 0x000f220000000a00 */
[----:B0-----:R-:W-:-:S07]  /*0080*/  IMAD R15, R15, UR6, R0 ;  /* 0x000000060f0f7c24 */ /* 0x001fce000f8e0200 */
[----:B------:R-:W0:Y:S01]  /*0090*/  LDC.64 R10, c[0x0][0x398] ;  /* 0x0000e600ff0a7b82 */ /* 0x000e220000000a00 */
[----:B--2---:R-:W-:-:S06]  /*00a0*/  IMAD.WIDE R6, R15, 0x4, R6 ;  /* 0x000000040f067825 */ /* 0x004fcc00078e0206 */
[----:B-1----:R-:W2:Y:S01]  /*00b0*/  LDG.E.CONSTANT R7, desc[UR4][R6.64] ;  /* 0x0000000406077981 */ /* 0x002ea2000c1e9900 */
[C---:B---3--:R-:W-:Y:S01]  /*00c0*/  IMAD.WIDE R4, R15.reuse, 0x4, R4 ;  /* 0x000000040f047825 */ /* 0x048fe200078e0204 */
[----:B------:R-:W1:Y:S04]  /*00d0*/  LDC.64 R12, c[0x0][0x3a8] ;  /* 0x0000ea00ff0c7b82 */ /* 0x000e680000000a00 */
[----:B------:R1:W2:Y:S01]  /*00e0*/  LDG.E.CONSTANT R0, desc[UR4][R4.64] ;  /* 0x0000000404007981 */ /* 0x0002a2000c1e9900 */
[----:B----4-:R-:W-:-:S03]  /*00f0*/  IMAD.WIDE R8, R15, 0x4, R8 ;  /* 0x000000040f087825 */ /* 0x010fc600078e0208 */
[----:B------:R-:W3:Y:S03]  /*0100*/  LDC.64 R2, c[0x0][0x3a0] ;  /* 0x0000e800ff027b82 */ /* 0x000ee60000000a00 */
[----:B------:R4:W5:Y:S01]  /*0110*/  LDG.E.CONSTANT R8, desc[UR4][R8.64] ;  /* 0x0000000408087981 */ /* 0x000962000c1e9900 */
[----:B0-----:R-:W-:-:S06]  /*0120*/  IMAD.WIDE R10, R15, 0x4, R10 ;  /* 0x000000040f0a7825 */ /* 0x001fcc00078e020a */
[----:B------:R-:W5:Y:S01]  /*0130*/  LDG.E.CONSTANT R11, desc[UR4][R10.64] ;  /* 0x000000040a0b7981 */ /* 0x000f62000c1e9900 */
[----:B------:R-:W-:-:S05]  /*0140*/  SHF.L.U32 R19, R15, 0x2, RZ ;  /* 0x000000020f137819 */ /* 0x000fca00000006ff */
[----:B-1----:R-:W-:-:S04]  /*0150*/  IMAD.WIDE R4, R19, 0x4, R12 ;  /* 0x0000000413047825 */ /* 0x002fc800078e020c */
[----:B---3--:R-:W-:Y:S01]  /*0160*/  IMAD.WIDE R2, R19, 0x4, R2 ;  /* 0x0000000413027825 */ /* 0x008fe200078e0202 */
[CC--:B--2---:R-:W-:Y:S02]  /*0170*/  IADD3 R15, PT, PT, R0.reuse, R7.reuse, RZ ;  /* 0x00000007000f7210 */ /* 0x0c4fe40007ffe0ff */
[C---:B------:R-:W-:Y:S02]  /*0180*/  IADD3 R17, PT, PT, R0.reuse, -R7, RZ ;  /* 0x8000000700117210 */ /* 0x040fe40007ffe0ff */
[C---:B------:R-:W-:Y:S02]  /*0190*/  IADD3 R7, PT, PT, R0.reuse, 0x1, RZ ;  /* 0x0000000100077810 */ /* 0x040fe40007ffe0ff */
[----:B----4-:R-:W-:Y:S01]  /*01a0*/  IADD3 R9, PT, PT, R0, -0x1, RZ ;  /* 0xffffffff00097810 */ /* 0x010fe20007ffe0ff */
[C---:B-----5:R-:W-:Y:S01]  /*01b0*/  FADD R19, R8.reuse, 1 ;  /* 0x3f80000008137421 */ /* 0x060fe20000000000 */
[C---:B------:R-:W-:Y:S01]  /*01c0*/  FADD R21, R8.reuse, -1 ;  /* 0xbf80000008157421 */ /* 0x040fe20000000000 */
[----:B------:R-:W-:Y:S01]  /*01d0*/  STG.E desc[UR4][R2.64], R15 ;  /* 0x0000000f02007986 */ /* 0x000fe2000c101904 */
[C-C-:B------:R-:W-:Y:S01]  /*01e0*/  FADD R13, R8.reuse, R11.reuse ;  /* 0x0000000b080d7221 */ /* 0x140fe20000000000 */
[----:B------:R-:W-:-:S02]  /*01f0*/  FADD R11, R8, -R11 ;  /* 0x8000000b080b7221 */ /* 0x000fc40000000000 */
[----:B------:R-:W-:Y:S04]  /*0200*/  STG.E desc[UR4][R2.64+0x4], R17 ;  /* 0x0000041102007986 */ /* 0x000fe8000c101904 */
[----:B------:R-:W-:Y:S04]  /*0210*/  STG.E desc[UR4][R2.64+0x8], R7 ;  /* 0x0000080702007986 */ /* 0x000fe8000c101904 */
[----:B------:R-:W-:Y:S04]  /*0220*/  STG.E desc[UR4][R2.64+0xc], R9 ;  /* 0x00000c0902007986 */ /* 0x000fe8000c101904 */
[----:B------:R-:W-:Y:S04]  /*0230*/  STG.E desc[UR4][R4.64], R13 ;  /* 0x0000000d04007986 */ /* 0x000fe8000c101904 */
[----:B------:R-:W-:Y:S04]  /*0240*/  STG.E desc[UR4][R4.64+0x4], R11 ;  /* 0x0000040b04007986 */ /* 0x000fe8000c101904 */
[----:B------:R-:W-:Y:S04]  /*0250*/  STG.E desc[UR4][R4.64+0x8], R19 ;  /* 0x0000081304007986 */ /* 0x000fe8000c101904 */
[----:B------:R-:W-:Y:S01]  /*0260*/  STG.E desc[UR4][R4.64+0xc], R21 ;  /* 0x00000c1504007986 */ /* 0x000fe2000c101904 */
[----:B------:R-:W-:Y:S05]  /*0270*/  EXIT ;  /* 0x000000000000794d */ /* 0x000fea0003800000 */
.L_x_0:
[----:B------:R-:W-:-:S00]  /*0280*/  BRA `(.L_x_0) ;  /* 0xfffffffc00fc7947 */ /* 0x000fc0000383ffff */
[----:B------:R-:W-:-:S00]  /*0290*/  NOP ;  /* 0x0000000000007918 */ /* 0x000fc00000000000 */
        /* <DEDUP_REMOVED lines=14> */
.L_x_1:


//--------------------- .nv.shared.reserved.0     --------------------------
	.section	.nv.shared.reserved.0,"aw",@nobits
	.weak		__nv_reservedSMEM_offset_0_alias
	.size		__nv_reservedSMEM_offset_0_alias, 0, 64
	.other		__nv_reservedSMEM_offset_0_alias,@"STO_CUDA_RESERVED_SHARED STV_DEFAULT"
__nv_reservedSMEM_offset_0_alias:
	.zero		0
	.zero		64


//--------------------- .nv.constant0.addsub_kernel --------------------------
	.section	.nv.constant0.addsub_kernel,"a",@progbits
	.sectionflags	@""
	.align	4
.nv.constant0.addsub_kernel:
	.zero		944


//--------------------- SYMBOLS --------------------------

	.type		.nv.reservedSmem.offset0,@object
	.size		.nv.reservedSmem.offset0,0x4
